//
// Generated by NVIDIA NVVM Compiler
//
// Compiler Build ID: CL-36424714
// Cuda compilation tools, release 13.0, V13.0.88
// Based on NVVM 20.0.0
//

.version 9.0
.target sm_100
.address_size 64

	// .globl	_Z7add_gpuPxS_S_

.visible .entry _Z7add_gpuPxS_S_(
	.param .u64 .ptr .align 1 _Z7add_gpuPxS_S__param_0,
	.param .u64 .ptr .align 1 _Z7add_gpuPxS_S__param_1,
	.param .u64 .ptr .align 1 _Z7add_gpuPxS_S__param_2
)
{
	.reg .b32 	%r<2>;
	.reg .b64 	%rd<14>;

	ld.param.u64 	%rd1, [_Z7add_gpuPxS_S__param_0];
	ld.param.u64 	%rd2, [_Z7add_gpuPxS_S__param_1];
	ld.param.u64 	%rd3, [_Z7add_gpuPxS_S__param_2];
	cvta.to.global.u64 	%rd4, %rd3;
	cvta.to.global.u64 	%rd5, %rd2;
	cvta.to.global.u64 	%rd6, %rd1;
	mov.u32 	%r1, %tid.x;
	mul.wide.u32 	%rd7, %r1, 8;
	add.s64 	%rd8, %rd6, %rd7;
	ld.global.u64 	%rd9, [%rd8];
	add.s64 	%rd10, %rd5, %rd7;
	ld.global.u64 	%rd11, [%rd10];
	add.s64 	%rd12, %rd11, %rd9;
	add.s64 	%rd13, %rd4, %rd7;
	st.global.u64 	[%rd13], %rd12;
	ret;

}


// ===== COMPILED SASS (sm_100) =====

	.target	sm_100

	.elftype	@"ET_EXEC"


//--------------------- .note.nv.tkinfo           --------------------------
	.section	.note.nv.tkinfo,"",@"SHT_NOTE"
	.sectionflags	@"SHF_NOTE_NV_TKINFO"
	.tkinfo
        /*0018*/ 	.word	0x00000002
        /*0030*/ 	.string	""
        /*0030*/ 	.string	"ptxas"
        /*0030*/ 	.string	"Cuda compilation tools, release 13.0, V13.0.88"
        /*0030*/ 	.string	"Build cuda_13.0.r13.0/compiler.36424714_0"
        /*0030*/ 	.string	"-arch sm_100 -m 64 "



//--------------------- .note.nv.cuinfo           --------------------------
	.section	.note.nv.cuinfo,"",@"SHT_NOTE"
	.sectionflags	@"SHF_NOTE_NV_CUINFO"
        /*0018*/ 	.short	0x0002
        /*001a*/ 	.short	0x0064
        /*001c*/ 	.short	0x0082
	.zero		2


//--------------------- .nv.info                  --------------------------
	.section	.nv.info,"",@"SHT_CUDA_INFO"
	.align	4


	//----- nvinfo : EIATTR_REGCOUNT
	.align		4
        /*0000*/ 	.byte	0x04, 0x2f
        /*0002*/ 	.short	(.L_1 - .L_0)
	.align		4
.L_0:
        /*0004*/ 	.word	index@(_Z7add_gpuPxS_S_)
        /*0008*/ 	.word	0x0000000e


	//----- nvinfo : EIATTR_FRAME_SIZE
	.align		4
.L_1:
        /*000c*/ 	.byte	0x04, 0x11
        /*000e*/ 	.short	(.L_3 - .L_2)
	.align		4
.L_2:
        /*0010*/ 	.word	index@(_Z7add_gpuPxS_S_)
        /*0014*/ 	.word	0x00000000


	//----- nvinfo : EIATTR_MIN_STACK_SIZE
	.align		4
.L_3:
        /*0018*/ 	.byte	0x04, 0x12
        /*001a*/ 	.short	(.L_5 - .L_4)
	.align		4
.L_4:
        /*001c*/ 	.word	index@(_Z7add_gpuPxS_S_)
        /*0020*/ 	.word	0x00000000
.L_5:


//--------------------- .nv.compat                --------------------------
	.section	.nv.compat,"",@"SHT_CUDA_COMPAT_INFO"
	.align	4
        /*0000*/ 	.byte	0x02, 0x09, 0x00, 0x00, 0x02, 0x02, 0x01, 0x00, 0x02, 0x05, 0x05, 0x00, 0x03, 0x07, 0x01, 0x01
        /*0010*/ 	.byte	0x02, 0x03, 0x00, 0x00, 0x02, 0x06, 0x01, 0x00, 0x04, 0x0b, 0x08, 0x00, 0x09, 0x00, 0x00, 0x00
        /*0020*/ 	.byte	0x00, 0x00, 0x00, 0x00


//--------------------- .nv.info._Z7add_gpuPxS_S_ --------------------------
	.section	.nv.info._Z7add_gpuPxS_S_,"",@"SHT_CUDA_INFO"
	.sectionflags	@""
	.align	4


	//----- nvinfo : EIATTR_CUDA_API_VERSION
	.align		4
        /*0000*/ 	.byte	0x04, 0x37
        /*0002*/ 	.short	(.L_7 - .L_6)
.L_6:
        /*0004*/ 	.word	0x00000082


	//----- nvinfo : EIATTR_KPARAM_INFO
	.align		4
.L_7:
        /*0008*/ 	.byte	0x04, 0x17
        /*000a*/ 	.short	(.L_9 - .L_8)
.L_8:
        /*000c*/ 	.word	0x00000000
        /*0010*/ 	.short	0x0002
        /*0012*/ 	.short	0x0010
        /*0014*/ 	.byte	0x00, 0xf5, 0x21, 0x00


	//----- nvinfo : EIATTR_KPARAM_INFO
	.align		4
.L_9:
        /*0018*/ 	.byte	0x04, 0x17
        /*001a*/ 	.short	(.L_11 - .L_10)
.L_10:
        /*001c*/ 	.word	0x00000000
        /*0020*/ 	.short	0x0001
        /*0022*/ 	.short	0x0008
        /*0024*/ 	.byte	0x00, 0xf5, 0x21, 0x00


	//----- nvinfo : EIATTR_KPARAM_INFO
	.align		4
.L_11:
        /*0028*/ 	.byte	0x04, 0x17
        /*002a*/ 	.short	(.L_13 - .L_12)
.L_12:
        /*002c*/ 	.word	0x00000000
        /*0030*/ 	.short	0x0000
        /*0032*/ 	.short	0x0000
        /*0034*/ 	.byte	0x00, 0xf5, 0x21, 0x00


	//----- nvinfo : EIATTR_SPARSE_MMA_MASK
	.align		4
.L_13:
        /*0038*/ 	.byte	0x03, 0x50
        /*003a*/ 	.short	0x0000


	//----- nvinfo : EIATTR_MAXREG_COUNT
	.align		4
        /*003c*/ 	.byte	0x03, 0x1b
        /*003e*/ 	.short	0x00ff


	//----- nvinfo : EIATTR_MERCURY_ISA_VERSION
	.align		4
        /*0040*/ 	.byte	0x03, 0x5f
        /*0042*/ 	.short	0x0101


	//----- nvinfo : EIATTR_VRC_CTA_INIT_COUNT
	.align		4
        /*0044*/ 	.byte	0x02, 0x4a
	.zero		1
	.zero		1


	//----- nvinfo : EIATTR_EXIT_INSTR_OFFSETS
	.align		4
        /*0048*/ 	.byte	0x04, 0x1c
        /*004a*/ 	.short	(.L_15 - .L_14)


	//   ....[0]....
.L_14:
        /*004c*/ 	.word	0x000000e0


	//----- nvinfo : EIATTR_CBANK_PARAM_SIZE
	.align		4
.L_15:
        /*0050*/ 	.byte	0x03, 0x19
        /*0052*/ 	.short	0x0018


	//----- nvinfo : EIATTR_PARAM_CBANK
	.align		4
        /*0054*/ 	.byte	0x04, 0x0a
        /*0056*/ 	.short	(.L_17 - .L_16)
	.align		4
.L_16:
        /*0058*/ 	.word	index@(.nv.constant0._Z7add_gpuPxS_S_)
        /*005c*/ 	.short	0x0380
        /*005e*/ 	.short	0x0018


	//----- nvinfo : EIATTR_SW_WAR
	.align		4
.L_17:
        /*0060*/ 	.byte	0x04, 0x36
        /*0062*/ 	.short	(.L_19 - .L_18)
.L_18:
        /*0064*/ 	.word	0x00000008
.L_19:


//--------------------- .nv.callgraph             --------------------------
	.section	.nv.callgraph,"",@"SHT_CUDA_CALLGRAPH"
	.align	4
	.sectionentsize	8
	.align		4
        /*0000*/ 	.word	0x00000000
	.align		4
        /*0004*/ 	.word	0xffffffff
	.align		4
        /*0008*/ 	.word	0x00000000
	.align		4
        /*000c*/ 	.word	0xfffffffe
	.align		4
        /*0010*/ 	.word	0x00000000
	.align		4
        /*0014*/ 	.word	0xfffffffd
	.align		4
        /*0018*/ 	.word	0x00000000
	.align		4
        /*001c*/ 	.word	0xfffffffc


//--------------------- .text._Z7add_gpuPxS_S_    --------------------------
	.section	.text._Z7add_gpuPxS_S_,"ax",@progbits
	.align	128
        .global         _Z7add_gpuPxS_S_
        .type           _Z7add_gpuPxS_S_,@function
        .size           _Z7add_gpuPxS_S_,(.L_x_1 - _Z7add_gpuPxS_S_)
        .other          _Z7add_gpuPxS_S_,@"STO_CUDA_ENTRY STV_DEFAULT"
_Z7add_gpuPxS_S_:
.text._Z7add_gpuPxS_S_:
[----:B------:R-:W-:Y:S01]  /*0000*/  LDC R1, c[0x0][0x37c] ;  /* 0x0000df00ff017b82 */ /* 0x000fe20000000800 */
[----:B------:R-:W0:Y:S07]  /*0010*/  S2R R11, SR_TID.X ;  /* 0x00000000000b7919 */ /* 0x000e2e0000002100 */
[----:B------:R-:W0:Y:S01]  /*0020*/  LDC.64 R2, c[0x0][0x380] ;  /* 0x0000e000ff027b82 */ /* 0x000e220000000a00 */
[----:B------:R-:W1:Y:S07]  /*0030*/  LDCU.64 UR4, c[0x0][0x358] ;  /* 0x00006b00ff0477ac */ /* 0x000e6e0008000a00 */
[----:B------:R-:W2:Y:S08]  /*0040*/  LDC.64 R4, c[0x0][0x388] ;  /* 0x0000e200ff047b82 */ /* 0x000eb00000000a00 */
[----:B------:R-:W3:Y:S01]  /*0050*/  LDC.64 R6, c[0x0][0x390] ;  /* 0x0000e400ff067b82 */ /* 0x000ee20000000a00 */
[----:B0-----:R-:W-:-:S04]  /*0060*/  IMAD.WIDE.U32 R2, R11, 0x8, R2 ;  /* 0x000000080b027825 */ /* 0x001fc800078e0002 */
[C---:B--2---:R-:W-:Y:S02]  /*0070*/  IMAD.WIDE.U32 R4, R11.reuse, 0x8, R4 ;  /* 0x000000080b047825 */ /* 0x044fe400078e0004 */
[----:B-1----:R-:W2:Y:S04]  /*0080*/  LDG.E.64 R2, desc[UR4][R2.64] ;  /* 0x0000000402027981 */ /* 0x002ea8000c1e1b00 */
[----:B------:R-:W2:Y:S01]  /*0090*/  LDG.E.64 R4, desc[UR4][R4.64] ;  /* 0x0000000404047981 */ /* 0x000ea2000c1e1b00 */
[----:B---3--:R-:W-:Y:S01]  /*00a0*/  IMAD.WIDE.U32 R6, R11, 0x8, R6 ;  /* 0x000000080b067825 */ /* 0x008fe200078e0006 */
[----:B--2---:R-:W-:-:S04]  /*00b0*/  IADD3 R8, P0, PT, R2, R4, RZ ;  /* 0x0000000402087210 */ /* 0x004fc80007f1e0ff */
[----:B------:R-:W-:-:S05]  /*00c0*/  IADD3.X R9, PT, PT, R3, R5, RZ, P0, !PT ;  /* 0x0000000503097210 */ /* 0x000fca00007fe4ff */
[----:B------:R-:W-:Y:S01]  /*00d0*/  STG.E.64 desc[UR4][R6.64], R8 ;  /* 0x0000000806007986 */ /* 0x000fe2000c101b04 */
[----:B------:R-:W-:Y:S05]  /*00e0*/  EXIT ;  /* 0x000000000000794d */ /* 0x000fea0003800000 */
.L_x_0:
[----:B------:R-:W-:-:S00]  /*00f0*/  BRA `(.L_x_0) ;  /* 0xfffffffc00fc7947 */ /* 0x000fc0000383ffff */
[----:B------:R-:W-:-:S00]  /*0100*/  NOP ;  /* 0x0000000000007918 */ /* 0x000fc00000000000 */
[----:B------:R-:W-:-:S00]  /*0110*/  NOP ;  /* 0x0000000000007918 */ /* 0x000fc00000000000 */
[----:B------:R-:W-:-:S00]  /*0120*/  NOP ;  /* 0x0000000000007918 */ /* 0x000fc00000000000 */
[----:B------:R-:W-:-:S00]  /*0130*/  NOP ;  /* 0x0000000000007918 */ /* 0x000fc00000000000 */
[----:B------:R-:W-:-:S00]  /*0140*/  NOP ;  /* 0x0000000000007918 */ /* 0x000fc00000000000 */
[----:B------:R-:W-:-:S00]  /*0150*/  NOP ;  /* 0x0000000000007918 */ /* 0x000fc00000000000 */
[----:B------:R-:W-:-:S00]  /*0160*/  NOP ;  /* 0x0000000000007918 */ /* 0x000fc00000000000 */
[----:B------:R-:W-:-:S00]  /*0170*/  NOP ;  /* 0x0000000000007918 */ /* 0x000fc00000000000 */
.L_x_1:


//--------------------- .nv.shared.reserved.0     --------------------------
	.section	.nv.shared.reserved.0,"aw",@nobits
	.weak		__nv_reservedSMEM_offset_0_alias
	.size		__nv_reservedSMEM_offset_0_alias, 0, 64
	.other		__nv_reservedSMEM_offset_0_alias,@"STO_CUDA_RESERVED_SHARED STV_DEFAULT"
__nv_reservedSMEM_offset_0_alias:
	.zero		0
	.zero		64


//--------------------- .nv.constant0._Z7add_gpuPxS_S_ --------------------------
	.section	.nv.constant0._Z7add_gpuPxS_S_,"a",@progbits
	.sectionflags	@""
	.align	4
.nv.constant0._Z7add_gpuPxS_S_:
	.zero		920


//--------------------- SYMBOLS --------------------------

	.type		.nv.reservedSmem.offset0,@object
	.size		.nv.reservedSmem.offset0,0x4
